	.headerflags	@"EF_CUDA_TEXMODE_UNIFIED EF_CUDA_64BIT_ADDRESS EF_CUDA_ACCELERATORS EF_CUDA_SM90 EF_CUDA_VIRTUAL_SM(EF_CUDA_SM90)"
	.elftype	@"ET_EXEC"


//--------------------- .nv.info                  --------------------------
	.section	.nv.info,"",@"SHT_CUDA_INFO"
	.align	4


	//----- nvinfo : EIATTR_REGCOUNT
	.align		4
        /*0000*/ 	.byte	0x04, 0x2f
        /*0002*/ 	.short	(.L_1 - .L_0)
	.align		4
.L_0:
        /*0004*/ 	.word	index@(triton_poi_fused_convolution_leaky_relu_28)
        /*0008*/ 	.word	0x00000010


	//----- nvinfo : EIATTR_MIN_STACK_SIZE
	.align		4
.L_1:
        /*000c*/ 	.byte	0x04, 0x12
        /*000e*/ 	.short	(.L_3 - .L_2)
	.align		4
.L_2:
        /*0010*/ 	.word	index@(triton_poi_fused_convolution_leaky_relu_28)
        /*0014*/ 	.word	0x00000000


	//----- nvinfo : EIATTR_FRAME_SIZE
	.align		4
.L_3:
        /*0018*/ 	.byte	0x04, 0x11
        /*001a*/ 	.short	(.L_5 - .L_4)
	.align		4
.L_4:
        /*001c*/ 	.word	index@(triton_poi_fused_convolution_leaky_relu_28)
        /*0020*/ 	.word	0x00000000


	//----- nvinfo : EIATTR_MIN_STACK_SIZE
	.align		4
.L_5:
        /*0024*/ 	.byte	0x04, 0x12
        /*0026*/ 	.short	(.L_7 - .L_6)
	.align		4
.L_6:
        /*0028*/ 	.word	index@(triton_poi_fused_convolution_leaky_relu_28)
        /*002c*/ 	.word	0x00000000
.L_7:


//--------------------- .nv.info.triton_poi_fused_convolution_leaky_relu_28 --------------------------
	.section	.nv.info.triton_poi_fused_convolution_leaky_relu_28,"",@"SHT_CUDA_INFO"
	.sectionflags	@""
	.align	4


	//----- nvinfo : EIATTR_CUDA_API_VERSION
	.align		4
        /*0000*/ 	.byte	0x04, 0x37
        /*0002*/ 	.short	(.L_9 - .L_8)
.L_8:
        /*0004*/ 	.word	0x0000007c


	//----- nvinfo : EIATTR_KPARAM_INFO
	.align		4
.L_9:
        /*0008*/ 	.byte	0x04, 0x17
        /*000a*/ 	.short	(.L_11 - .L_10)
.L_10:
        /*000c*/ 	.word	0x00000000
        /*0010*/ 	.short	0x0003
        /*0012*/ 	.short	0x0018
        /*0014*/ 	.byte	0x00, 0xf0, 0x11, 0x00


	//----- nvinfo : EIATTR_KPARAM_INFO
	.align		4
.L_11:
        /*0018*/ 	.byte	0x04, 0x17
        /*001a*/ 	.short	(.L_13 - .L_12)
.L_12:
        /*001c*/ 	.word	0x00000000
        /*0020*/ 	.short	0x0002
        /*0022*/ 	.short	0x0010
        /*0024*/ 	.byte	0x00, 0xf4, 0x21, 0x00


	//----- nvinfo : EIATTR_KPARAM_INFO
	.align		4
.L_13:
        /*0028*/ 	.byte	0x04, 0x17
        /*002a*/ 	.short	(.L_15 - .L_14)
.L_14:
        /*002c*/ 	.word	0x00000000
        /*0030*/ 	.short	0x0001
        /*0032*/ 	.short	0x0008
        /*0034*/ 	.byte	0x00, 0xf4, 0x21, 0x00


	//----- nvinfo : EIATTR_KPARAM_INFO
	.align		4
.L_15:
        /*0038*/ 	.byte	0x04, 0x17
        /*003a*/ 	.short	(.L_17 - .L_16)
.L_16:
        /*003c*/ 	.word	0x00000000
        /*0040*/ 	.short	0x0000
        /*0042*/ 	.short	0x0000
        /*0044*/ 	.byte	0x00, 0xf4, 0x21, 0x00


	//----- nvinfo : EIATTR_SPARSE_MMA_MASK
	.align		4
.L_17:
        /*0048*/ 	.byte	0x03, 0x50
        /*004a*/ 	.short	0x0000


	//----- nvinfo : EIATTR_MAXREG_COUNT
	.align		4
        /*004c*/ 	.byte	0x03, 0x1b
        /*004e*/ 	.short	0x00ff


	//----- nvinfo : EIATTR_EXIT_INSTR_OFFSETS
	.align		4
        /*0050*/ 	.byte	0x04, 0x1c
        /*0052*/ 	.short	(.L_19 - .L_18)


	//   ....[0]....
.L_18:
        /*0054*/ 	.word	0x000002f0


	//----- nvinfo : EIATTR_REQNTID
	.align		4
.L_19:
        /*0058*/ 	.byte	0x04, 0x10
        /*005a*/ 	.short	(.L_21 - .L_20)
.L_20:
        /*005c*/ 	.word	0x00000080
        /*0060*/ 	.word	0x00000001
        /*0064*/ 	.word	0x00000001


	//----- nvinfo : EIATTR_CBANK_PARAM_SIZE
	.align		4
.L_21:
        /*0068*/ 	.byte	0x03, 0x19
        /*006a*/ 	.short	0x001c


	//----- nvinfo : EIATTR_PARAM_CBANK
	.align		4
        /*006c*/ 	.byte	0x04, 0x0a
        /*006e*/ 	.short	(.L_23 - .L_22)
	.align		4
.L_22:
        /*0070*/ 	.word	index@(.nv.constant0.triton_poi_fused_convolution_leaky_relu_28)
        /*0074*/ 	.short	0x0210
        /*0076*/ 	.short	0x001c


	//----- nvinfo : EIATTR_SW_WAR
	.align		4
.L_23:
        /*0078*/ 	.byte	0x04, 0x36
        /*007a*/ 	.short	(.L_25 - .L_24)
.L_24:
        /*007c*/ 	.word	0x00000008
.L_25:


//--------------------- .nv.callgraph             --------------------------
	.section	.nv.callgraph,"",@"SHT_CUDA_CALLGRAPH"
	.align	4
	.sectionentsize	8
	.align		4
        /*0000*/ 	.word	0x00000000
	.align		4
        /*0004*/ 	.word	0xffffffff
	.align		4
        /*0008*/ 	.word	0x00000000
	.align		4
        /*000c*/ 	.word	0xfffffffe
	.align		4
        /*0010*/ 	.word	0x00000000
	.align		4
        /*0014*/ 	.word	0xfffffffd
	.align		4
        /*0018*/ 	.word	0x00000000
	.align		4
        /*001c*/ 	.word	0xfffffffc


//--------------------- .text.triton_poi_fused_convolution_leaky_relu_28 --------------------------
	.section	.text.triton_poi_fused_convolution_leaky_relu_28,"ax",@progbits
	.align	128
        .global         triton_poi_fused_convolution_leaky_relu_28
        .type           triton_poi_fused_convolution_leaky_relu_28,@function
        .size           triton_poi_fused_convolution_leaky_relu_28,(.L_x_1 - triton_poi_fused_convolution_leaky_relu_28)
        .other          triton_poi_fused_convolution_leaky_relu_28,@"STO_CUDA_ENTRY STV_DEFAULT"
triton_poi_fused_convolution_leaky_relu_28:
.text.triton_poi_fused_convolution_leaky_relu_28:
[----:B------:R-:W-:Y:S01]  /*0000*/  LDC R1, c[0x0][0x28] ;  /* 0x00000a00ff017b82 */ /* 0x000fe20000000800 */
[----:B------:R-:W1:Y:S07]  /*0010*/  S2R R0, SR_TID.X ;  /* 0x0000000000007919 */ /* 0x000e6e0000002100 */
[----:B------:R-:W2:Y:S01]  /*0020*/  LDC.64 R12, c[0x0][0x218] ;  /* 0x00008600ff0c7b82 */ /* 0x000ea20000000a00 */
[----:B------:R-:W-:Y:S01]  /*0030*/  ULDC.64 UR4, c[0x0][0x208] ;  /* 0x0000820000047ab9 */ /* 0x000fe20000000a00 */
[----:B------:R-:W-:Y:S01]  /*0040*/  ULDC.64 UR6, c[0x0][0x220] ;  /* 0x0000880000067ab9 */ /* 0x000fe20000000a00 */
[----:B------:R-:W3:Y:S05]  /*0050*/  S2R R7, SR_CTAID.X ;  /* 0x0000000000077919 */ /* 0x000eea0000002500 */
[----:B------:R-:W4:Y:S01]  /*0060*/  LDC.64 R2, c[0x0][0x210] ;  /* 0x00008400ff027b82 */ /* 0x000f220000000a00 */
[----:B-1----:R-:W-:Y:S01]  /*0070*/  IMAD.SHL.U32 R0, R0, 0x8, RZ ;  /* 0x0000000800007824 */ /* 0x002fe200078e00ff */
[----:B---3--:R-:W-:-:S04]  /*0080*/  SHF.R.S32.HI R5, RZ, 0x15, R7 ;  /* 0x00000015ff057819 */ /* 0x008fc80000011407 */
[----:B------:R-:W-:Y:S02]  /*0090*/  LOP3.LUT R0, R0, 0x3f8, RZ, 0xc0, !PT ;  /* 0x000003f800007812 */ /* 0x000fe400078ec0ff */
[----:B------:R-:W-:-:S03]  /*00a0*/  SGXT R5, R5, 0x1 ;  /* 0x000000010505781a */ /* 0x000fc60000000200 */
[----:B------:R-:W-:-:S04]  /*00b0*/  IMAD R0, R7, 0x400, R0 ;  /* 0x0000040007007824 */ /* 0x000fc800078e0200 */
[----:B----4-:R-:W-:Y:S01]  /*00c0*/  IMAD.WIDE R2, R0, 0x4, R2 ;  /* 0x0000000400027825 */ /* 0x010fe200078e0202 */
[----:B------:R-:W-:-:S04]  /*00d0*/  LEA.HI R5, R5, R0, RZ, 0x8 ;  /* 0x0000000005057211 */ /* 0x000fc800078f40ff */
[----:B------:R-:W-:Y:S01]  /*00e0*/  SHF.R.S32.HI R5, RZ, 0x8, R5 ;  /* 0x00000008ff057819 */ /* 0x000fe20000011405 */
[----:B------:R-:W3:Y:S03]  /*00f0*/  LDG.E.128 R8, desc[UR4][R2.64+0x10] ;  /* 0x0000100402087981 */ /* 0x000ee6000c1e1d00 */
[----:B------:R-:W-:-:S04]  /*0100*/  LEA.HI R4, R5, R5, RZ, 0x7 ;  /* 0x0000000505047211 */ /* 0x000fc800078f38ff */
[----:B------:R-:W-:-:S05]  /*0110*/  LOP3.LUT R4, R4, 0xffffff80, RZ, 0xc0, !PT ;  /* 0xffffff8004047812 */ /* 0x000fca00078ec0ff */
[----:B------:R-:W-:-:S04]  /*0120*/  IMAD.IADD R5, R5, 0x1, -R4 ;  /* 0x0000000105057824 */ /* 0x000fc800078e0a04 */
[----:B--2---:R-:W-:Y:S02]  /*0130*/  IMAD.WIDE R12, R5, 0x4, R12 ;  /* 0x00000004050c7825 */ /* 0x004fe400078e020c */
[----:B------:R-:W2:Y:S04]  /*0140*/  LDG.E.128 R4, desc[UR4][R2.64] ;  /* 0x0000000402047981 */ /* 0x000ea8000c1e1d00 */
[----:B------:R-:W2:Y:S02]  /*0150*/  LDG.E.EL R12, desc[UR4][R12.64] ;  /* 0x000000040c0c7981 */ /* 0x000ea4000c2e1900 */
[-C--:B--2---:R-:W-:Y:S02]  /*0160*/  FSETP.GT.AND P1, PT, R4, -R12.reuse, PT ;  /* 0x8000000c0400720b */ /* 0x084fe40003f24000 */
[----:B------:R-:W-:-:S02]  /*0170*/  FSETP.GT.AND P0, PT, R5, -R12, PT ;  /* 0x8000000c0500720b */ /* 0x000fc40003f04000 */
[----:B------:R-:W-:Y:S02]  /*0180*/  SEL R4, RZ, 0x1, !P1 ;  /* 0x00000001ff047807 */ /* 0x000fe40004800000 */
[----:B------:R-:W-:Y:S02]  /*0190*/  SEL R5, RZ, 0x1, !P0 ;  /* 0x00000001ff057807 */ /* 0x000fe40004000000 */
[-C--:B------:R-:W-:Y:S02]  /*01a0*/  FSETP.GT.AND P0, PT, R7, -R12.reuse, PT ;  /* 0x8000000c0700720b */ /* 0x080fe40003f04000 */
[-C--:B------:R-:W-:Y:S02]  /*01b0*/  FSETP.GT.AND P1, PT, R6, -R12.reuse, PT ;  /* 0x8000000c0600720b */ /* 0x080fe40003f24000 */
[-C--:B---3--:R-:W-:Y:S02]  /*01c0*/  FSETP.GT.AND P2, PT, R11, -R12.reuse, PT ;  /* 0x8000000c0b00720b */ /* 0x088fe40003f44000 */
[----:B------:R-:W-:-:S02]  /*01d0*/  FSETP.GT.AND P3, PT, R10, -R12, PT ;  /* 0x8000000c0a00720b */ /* 0x000fc40003f64000 */
[-C--:B------:R-:W-:Y:S02]  /*01e0*/  FSETP.GT.AND P4, PT, R9, -R12.reuse, PT ;  /* 0x8000000c0900720b */ /* 0x080fe40003f84000 */
[----:B------:R-:W-:Y:S02]  /*01f0*/  FSETP.GT.AND P5, PT, R8, -R12, PT ;  /* 0x8000000c0800720b */ /* 0x000fe40003fa4000 */
[----:B------:R-:W-:Y:S02]  /*0200*/  SEL R2, RZ, 0x1, !P1 ;  /* 0x00000001ff027807 */ /* 0x000fe40004800000 */
[----:B------:R-:W-:Y:S02]  /*0210*/  SEL R3, RZ, 0x1, !P0 ;  /* 0x00000001ff037807 */ /* 0x000fe40004000000 */
[----:B------:R-:W-:Y:S02]  /*0220*/  SEL R6, RZ, 0x1, !P5 ;  /* 0x00000001ff067807 */ /* 0x000fe40006800000 */
[----:B------:R-:W-:-:S02]  /*0230*/  SEL R7, RZ, 0x1, !P4 ;  /* 0x00000001ff077807 */ /* 0x000fc40006000000 */
[----:B------:R-:W-:Y:S02]  /*0240*/  SEL R8, RZ, 0x1, !P3 ;  /* 0x00000001ff087807 */ /* 0x000fe40005800000 */
[----:B------:R-:W-:Y:S02]  /*0250*/  SEL R9, RZ, 0x1, !P2 ;  /* 0x00000001ff097807 */ /* 0x000fe40005000000 */
[----:B------:R-:W-:Y:S02]  /*0260*/  PRMT R4, R4, 0x3340, R5 ;  /* 0x0000334004047816 */ /* 0x000fe40000000005 */
[----:B------:R-:W-:Y:S02]  /*0270*/  PRMT R5, R2, 0x3340, R3 ;  /* 0x0000334002057816 */ /* 0x000fe40000000003 */
[----:B------:R-:W-:Y:S02]  /*0280*/  IADD3 R2, P0, R0, UR6, RZ ;  /* 0x0000000600027c10 */ /* 0x000fe4000ff1e0ff */
[----:B------:R-:W-:-:S02]  /*0290*/  PRMT R6, R6, 0x3340, R7 ;  /* 0x0000334006067816 */ /* 0x000fc40000000007 */
[----:B------:R-:W-:Y:S02]  /*02a0*/  PRMT R9, R8, 0x3340, R9 ;  /* 0x0000334008097816 */ /* 0x000fe40000000009 */
[----:B------:R-:W-:Y:S02]  /*02b0*/  PRMT R4, R4, 0x5410, R5 ;  /* 0x0000541004047816 */ /* 0x000fe40000000005 */
[----:B------:R-:W-:Y:S02]  /*02c0*/  LEA.HI.X.SX32 R3, R0, UR7, 0x1, P0 ;  /* 0x0000000700037c11 */ /* 0x000fe400080f0eff */
[----:B------:R-:W-:-:S05]  /*02d0*/  PRMT R5, R6, 0x5410, R9 ;  /* 0x0000541006057816 */ /* 0x000fca0000000009 */
[----:B------:R-:W-:Y:S01]  /*02e0*/  STG.E.64 desc[UR4][R2.64], R4 ;  /* 0x0000000402007986 */ /* 0x000fe2000c101b04 */
[----:B------:R-:W-:Y:S05]  /*02f0*/  EXIT ;  /* 0x000000000000794d */ /* 0x000fea0003800000 */
.L_x_0:
[----:B------:R-:W-:-:S00]  /*0300*/  BRA `(.L_x_0) ;  /* 0xfffffffc00fc7947 */ /* 0x000fc0000383ffff */
[----:B------:R-:W-:-:S00]  /*0310*/  NOP ;  /* 0x0000000000007918 */ /* 0x000fc00000000000 */
        /* <DEDUP_REMOVED lines=14> */
.L_x_1:


//--------------------- .nv.constant0.triton_poi_fused_convolution_leaky_relu_28 --------------------------
	.section	.nv.constant0.triton_poi_fused_convolution_leaky_relu_28,"a",@progbits
	.sectionflags	@""
	.align	4
.nv.constant0.triton_poi_fused_convolution_leaky_relu_28:
	.zero		556
